	.headerflags	@"EF_CUDA_TEXMODE_UNIFIED EF_CUDA_64BIT_ADDRESS EF_CUDA_ACCELERATORS EF_CUDA_SM90 EF_CUDA_VIRTUAL_SM(EF_CUDA_SM90)"
	.elftype	@"ET_EXEC"


//--------------------- .nv.info                  --------------------------
	.section	.nv.info,"",@"SHT_CUDA_INFO"
	.align	4


	//----- nvinfo : EIATTR_REGCOUNT
	.align		4
        /*0000*/ 	.byte	0x04, 0x2f
        /*0002*/ 	.short	(.L_1 - .L_0)
	.align		4
.L_0:
        /*0004*/ 	.word	index@(triton_poi_fused_convolution_mean_relu_threshold_backward_6)
        /*0008*/ 	.word	0x0000000e


	//----- nvinfo : EIATTR_MIN_STACK_SIZE
	.align		4
.L_1:
        /*000c*/ 	.byte	0x04, 0x12
        /*000e*/ 	.short	(.L_3 - .L_2)
	.align		4
.L_2:
        /*0010*/ 	.word	index@(triton_poi_fused_convolution_mean_relu_threshold_backward_6)
        /*0014*/ 	.word	0x00000000


	//----- nvinfo : EIATTR_FRAME_SIZE
	.align		4
.L_3:
        /*0018*/ 	.byte	0x04, 0x11
        /*001a*/ 	.short	(.L_5 - .L_4)
	.align		4
.L_4:
        /*001c*/ 	.word	index@(triton_poi_fused_convolution_mean_relu_threshold_backward_6)
        /*0020*/ 	.word	0x00000000


	//----- nvinfo : EIATTR_MIN_STACK_SIZE
	.align		4
.L_5:
        /*0024*/ 	.byte	0x04, 0x12
        /*0026*/ 	.short	(.L_7 - .L_6)
	.align		4
.L_6:
        /*0028*/ 	.word	index@(triton_poi_fused_convolution_mean_relu_threshold_backward_6)
        /*002c*/ 	.word	0x00000000
.L_7:


//--------------------- .nv.info.triton_poi_fused_convolution_mean_relu_threshold_backward_6 --------------------------
	.section	.nv.info.triton_poi_fused_convolution_mean_relu_threshold_backward_6,"",@"SHT_CUDA_INFO"
	.sectionflags	@""
	.align	4


	//----- nvinfo : EIATTR_CUDA_API_VERSION
	.align		4
        /*0000*/ 	.byte	0x04, 0x37
        /*0002*/ 	.short	(.L_9 - .L_8)
.L_8:
        /*0004*/ 	.word	0x0000007c


	//----- nvinfo : EIATTR_KPARAM_INFO
	.align		4
.L_9:
        /*0008*/ 	.byte	0x04, 0x17
        /*000a*/ 	.short	(.L_11 - .L_10)
.L_10:
        /*000c*/ 	.word	0x00000000
        /*0010*/ 	.short	0x0004
        /*0012*/ 	.short	0x0020
        /*0014*/ 	.byte	0x00, 0xf0, 0x11, 0x00


	//----- nvinfo : EIATTR_KPARAM_INFO
	.align		4
.L_11:
        /*0018*/ 	.byte	0x04, 0x17
        /*001a*/ 	.short	(.L_13 - .L_12)
.L_12:
        /*001c*/ 	.word	0x00000000
        /*0020*/ 	.short	0x0003
        /*0022*/ 	.short	0x0018
        /*0024*/ 	.byte	0x00, 0xf4, 0x21, 0x00


	//----- nvinfo : EIATTR_KPARAM_INFO
	.align		4
.L_13:
        /*0028*/ 	.byte	0x04, 0x17
        /*002a*/ 	.short	(.L_15 - .L_14)
.L_14:
        /*002c*/ 	.word	0x00000000
        /*0030*/ 	.short	0x0002
        /*0032*/ 	.short	0x0010
        /*0034*/ 	.byte	0x00, 0xf4, 0x21, 0x00


	//----- nvinfo : EIATTR_KPARAM_INFO
	.align		4
.L_15:
        /*0038*/ 	.byte	0x04, 0x17
        /*003a*/ 	.short	(.L_17 - .L_16)
.L_16:
        /*003c*/ 	.word	0x00000000
        /*0040*/ 	.short	0x0001
        /*0042*/ 	.short	0x0008
        /*0044*/ 	.byte	0x00, 0xf4, 0x21, 0x00


	//----- nvinfo : EIATTR_KPARAM_INFO
	.align		4
.L_17:
        /*0048*/ 	.byte	0x04, 0x17
        /*004a*/ 	.short	(.L_19 - .L_18)
.L_18:
        /*004c*/ 	.word	0x00000000
        /*0050*/ 	.short	0x0000
        /*0052*/ 	.short	0x0000
        /*0054*/ 	.byte	0x00, 0xf4, 0x21, 0x00


	//----- nvinfo : EIATTR_SPARSE_MMA_MASK
	.align		4
.L_19:
        /*0058*/ 	.byte	0x03, 0x50
        /*005a*/ 	.short	0x0000


	//----- nvinfo : EIATTR_MAXREG_COUNT
	.align		4
        /*005c*/ 	.byte	0x03, 0x1b
        /*005e*/ 	.short	0x00ff


	//----- nvinfo : EIATTR_EXIT_INSTR_OFFSETS
	.align		4
        /*0060*/ 	.byte	0x04, 0x1c
        /*0062*/ 	.short	(.L_21 - .L_20)


	//   ....[0]....
.L_20:
        /*0064*/ 	.word	0x00000260


	//   ....[1]....
        /*0068*/ 	.word	0x00000280


	//----- nvinfo : EIATTR_REQNTID
	.align		4
.L_21:
        /*006c*/ 	.byte	0x04, 0x10
        /*006e*/ 	.short	(.L_23 - .L_22)
.L_22:
        /*0070*/ 	.word	0x00000080
        /*0074*/ 	.word	0x00000001
        /*0078*/ 	.word	0x00000001


	//----- nvinfo : EIATTR_CBANK_PARAM_SIZE
	.align		4
.L_23:
        /*007c*/ 	.byte	0x03, 0x19
        /*007e*/ 	.short	0x0024


	//----- nvinfo : EIATTR_PARAM_CBANK
	.align		4
        /*0080*/ 	.byte	0x04, 0x0a
        /*0082*/ 	.short	(.L_25 - .L_24)
	.align		4
.L_24:
        /*0084*/ 	.word	index@(.nv.constant0.triton_poi_fused_convolution_mean_relu_threshold_backward_6)
        /*0088*/ 	.short	0x0210
        /*008a*/ 	.short	0x0024


	//----- nvinfo : EIATTR_SW_WAR
	.align		4
.L_25:
        /*008c*/ 	.byte	0x04, 0x36
        /*008e*/ 	.short	(.L_27 - .L_26)
.L_26:
        /*0090*/ 	.word	0x00000008
.L_27:


//--------------------- .nv.callgraph             --------------------------
	.section	.nv.callgraph,"",@"SHT_CUDA_CALLGRAPH"
	.align	4
	.sectionentsize	8
	.align		4
        /*0000*/ 	.word	0x00000000
	.align		4
        /*0004*/ 	.word	0xffffffff
	.align		4
        /*0008*/ 	.word	0x00000000
	.align		4
        /*000c*/ 	.word	0xfffffffe
	.align		4
        /*0010*/ 	.word	0x00000000
	.align		4
        /*0014*/ 	.word	0xfffffffd
	.align		4
        /*0018*/ 	.word	0x00000000
	.align		4
        /*001c*/ 	.word	0xfffffffc


//--------------------- .text.triton_poi_fused_convolution_mean_relu_threshold_backward_6 --------------------------
	.section	.text.triton_poi_fused_convolution_mean_relu_threshold_backward_6,"ax",@progbits
	.align	128
        .global         triton_poi_fused_convolution_mean_relu_threshold_backward_6
        .type           triton_poi_fused_convolution_mean_relu_threshold_backward_6,@function
        .size           triton_poi_fused_convolution_mean_relu_threshold_backward_6,(.L_x_1 - triton_poi_fused_convolution_mean_relu_threshold_backward_6)
        .other          triton_poi_fused_convolution_mean_relu_threshold_backward_6,@"STO_CUDA_ENTRY STV_DEFAULT"
triton_poi_fused_convolution_mean_relu_threshold_backward_6:
.text.triton_poi_fused_convolution_mean_relu_threshold_backward_6:
[----:B------:R-:W0:Y:S02]  /*0000*/  LDC R1, c[0x0][0x28] ;  /* 0x00000a00ff017b82 */ /* 0x000e240000000800 */
[----:B------:R-:W1:Y:S01]  /*0010*/  S2R R0, SR_TID.X ;  /* 0x0000000000007919 */ /* 0x000e620000002100 */
[----:B------:R-:W2:Y:S01]  /*0020*/  LDC.64 R4, c[0x0][0x218] ;  /* 0x00008600ff047b82 */ /* 0x000ea20000000a00 */
[----:B------:R-:W-:Y:S02]  /*0030*/  CS2R R8, SRZ ;  /* 0x0000000000087805 */ /* 0x000fe4000001ff00 */
[----:B------:R-:W-:Y:S01]  /*0040*/  CS2R R10, SRZ ;  /* 0x00000000000a7805 */ /* 0x000fe2000001ff00 */
[----:B------:R-:W3:Y:S01]  /*0050*/  S2R R7, SR_CTAID.X ;  /* 0x0000000000077919 */ /* 0x000ee20000002500 */
[----:B------:R-:W-:Y:S01]  /*0060*/  ULDC.64 UR4, c[0x0][0x208] ;  /* 0x0000820000047ab9 */ /* 0x000fe20000000a00 */
[----:B------:R-:W-:Y:S02]  /*0070*/  ULDC.64 UR6, c[0x0][0x228] ;  /* 0x00008a0000067ab9 */ /* 0x000fe40000000a00 */
[----:B------:R-:W4:Y:S01]  /*0080*/  LDC.64 R2, c[0x0][0x210] ;  /* 0x00008400ff027b82 */ /* 0x000f220000000a00 */
[----:B-1----:R-:W-:Y:S01]  /*0090*/  IMAD.SHL.U32 R0, R0, 0x2, RZ ;  /* 0x0000000200007824 */ /* 0x002fe200078e00ff */
[----:B---3--:R-:W-:-:S04]  /*00a0*/  SHF.R.S32.HI R6, RZ, 0x17, R7 ;  /* 0x00000017ff067819 */ /* 0x008fc80000011407 */
[----:B------:R-:W-:-:S05]  /*00b0*/  LOP3.LUT R0, R0, 0xfe, RZ, 0xc0, !PT ;  /* 0x000000fe00007812 */ /* 0x000fca00078ec0ff */
[----:B------:R-:W-:Y:S01]  /*00c0*/  IMAD R0, R7, 0x100, R0 ;  /* 0x0000010007007824 */ /* 0x000fe200078e0200 */
[----:B------:R-:W-:-:S03]  /*00d0*/  SGXT R7, R6, 0x1 ;  /* 0x000000010607781a */ /* 0x000fc60000000200 */
[C---:B----4-:R-:W-:Y:S01]  /*00e0*/  IMAD.WIDE R2, R0.reuse, 0x4, R2 ;  /* 0x0000000400027825 */ /* 0x050fe200078e0202 */
[----:B------:R-:W-:Y:S02]  /*00f0*/  LEA.HI R7, R7, R0, RZ, 0x8 ;  /* 0x0000000007077211 */ /* 0x000fe400078f40ff */
[----:B------:R-:W-:Y:S02]  /*0100*/  ISETP.GE.AND P0, PT, R0, 0x400, PT ;  /* 0x000004000000780c */ /* 0x000fe40003f06270 */
[----:B------:R-:W-:-:S05]  /*0110*/  LOP3.LUT R7, R7, 0xffffff00, RZ, 0xc0, !PT ;  /* 0xffffff0007077812 */ /* 0x000fca00078ec0ff */
[----:B------:R-:W-:-:S04]  /*0120*/  IMAD.IADD R7, R0, 0x1, -R7 ;  /* 0x0000000100077824 */ /* 0x000fc800078e0a07 */
[----:B--2---:R-:W-:Y:S02]  /*0130*/  IMAD.WIDE R4, R7, 0x4, R4 ;  /* 0x0000000407047825 */ /* 0x004fe400078e0204 */
[----:B------:R1:W2:Y:S01]  /*0140*/  @!P0 LDG.E.64 R8, desc[UR4][R2.64] ;  /* 0x0000000402088981 */ /* 0x0002a2000c1e1b00 */
[----:B------:R-:W1:Y:S03]  /*0150*/  LDC.64 R6, c[0x0][0x220] ;  /* 0x00008800ff067b82 */ /* 0x000e660000000a00 */
[----:B------:R-:W2:Y:S01]  /*0160*/  @!P0 LDG.E.EL.64 R10, desc[UR4][R4.64] ;  /* 0x00000004040a8981 */ /* 0x000ea2000c2e1b00 */
[----:B-1----:R-:W-:Y:S01]  /*0170*/  IMAD.WIDE R2, R0, 0x4, R6 ;  /* 0x0000000400027825 */ /* 0x002fe200078e0206 */
[----:B--2---:R-:W-:-:S03]  /*0180*/  FSETP.GEU.AND P2, PT, R8, -R10, PT ;  /* 0x8000000a0800720b */ /* 0x004fc60003f4e000 */
[----:B------:R-:W-:Y:S01]  /*0190*/  FADD R8, R10, R8 ;  /* 0x000000080a087221 */ /* 0x000fe20000000000 */
[----:B------:R-:W-:Y:S01]  /*01a0*/  FADD R10, R11, R9 ;  /* 0x000000090b0a7221 */ /* 0x000fe20000000000 */
[----:B------:R-:W-:-:S03]  /*01b0*/  FSETP.GEU.AND P1, PT, R9, -R11, PT ;  /* 0x8000000b0900720b */ /* 0x000fc60003f2e000 */
[----:B------:R-:W-:Y:S02]  /*01c0*/  FSEL R8, R8, RZ, P2 ;  /* 0x000000ff08087208 */ /* 0x000fe40001000000 */
[----:B------:R-:W-:Y:S02]  /*01d0*/  FSEL R9, R10, RZ, P1 ;  /* 0x000000ff0a097208 */ /* 0x000fe40000800000 */
[----:B------:R-:W-:Y:S02]  /*01e0*/  FSETP.GTU.AND P3, PT, R8, RZ, PT ;  /* 0x000000ff0800720b */ /* 0x000fe40003f6c000 */
[----:B------:R-:W-:Y:S01]  /*01f0*/  FSETP.GTU.AND P2, PT, R9, RZ, PT ;  /* 0x000000ff0900720b */ /* 0x000fe20003f4c000 */
[----:B------:R1:W-:Y:S01]  /*0200*/  @!P0 STG.E.64 desc[UR4][R2.64], R8 ;  /* 0x0000000802008986 */ /* 0x0003e2000c101b04 */
[----:B------:R-:W-:Y:S02]  /*0210*/  IADD3 R4, P1, R0, UR6, RZ ;  /* 0x0000000600047c10 */ /* 0x000fe4000ff3e0ff */
[----:B------:R-:W-:-:S02]  /*0220*/  SEL R6, RZ, 0x1, P3 ;  /* 0x00000001ff067807 */ /* 0x000fc40001800000 */
[----:B------:R-:W-:Y:S02]  /*0230*/  SEL R7, RZ, 0x100, P2 ;  /* 0x00000100ff077807 */ /* 0x000fe40001000000 */
[----:B------:R-:W-:-:S03]  /*0240*/  LEA.HI.X.SX32 R5, R0, UR7, 0x1, P1 ;  /* 0x0000000700057c11 */ /* 0x000fc600088f0eff */
[----:B------:R-:W-:Y:S01]  /*0250*/  IMAD.IADD R7, R6, 0x1, R7 ;  /* 0x0000000106077824 */ /* 0x000fe200078e0207 */
[----:B------:R-:W-:Y:S06]  /*0260*/  @P0 EXIT ;  /* 0x000000000000094d */ /* 0x000fec0003800000 */
[----:B------:R-:W-:Y:S01]  /*0270*/  STG.E.U16 desc[UR4][R4.64], R7 ;  /* 0x0000000704007986 */ /* 0x000fe2000c101504 */
[----:B------:R-:W-:Y:S05]  /*0280*/  EXIT ;  /* 0x000000000000794d */ /* 0x000fea0003800000 */
.L_x_0:
[----:B------:R-:W-:-:S00]  /*0290*/  BRA `(.L_x_0) ;  /* 0xfffffffc00fc7947 */ /* 0x000fc0000383ffff */
[----:B------:R-:W-:-:S00]  /*02a0*/  NOP ;  /* 0x0000000000007918 */ /* 0x000fc00000000000 */
        /* <DEDUP_REMOVED lines=13> */
.L_x_1:


//--------------------- .nv.constant0.triton_poi_fused_convolution_mean_relu_threshold_backward_6 --------------------------
	.section	.nv.constant0.triton_poi_fused_convolution_mean_relu_threshold_backward_6,"a",@progbits
	.sectionflags	@""
	.align	4
.nv.constant0.triton_poi_fused_convolution_mean_relu_threshold_backward_6:
	.zero		564
